//
// Generated by NVIDIA NVVM Compiler
//
// Compiler Build ID: CL-36424714
// Cuda compilation tools, release 13.0, V13.0.88
// Based on NVVM 20.0.0
//

.version 9.0
.target sm_100
.address_size 64

	// .globl	_Z16dotProductKernelPfS_S_i

.visible .entry _Z16dotProductKernelPfS_S_i(
	.param .u64 .ptr .align 1 _Z16dotProductKernelPfS_S_i_param_0,
	.param .u64 .ptr .align 1 _Z16dotProductKernelPfS_S_i_param_1,
	.param .u64 .ptr .align 1 _Z16dotProductKernelPfS_S_i_param_2,
	.param .u32 _Z16dotProductKernelPfS_S_i_param_3
)
{
	.reg .pred 	%p<2>;
	.reg .b32 	%r<6>;
	.reg .b32 	%f<8>;
	.reg .b64 	%rd<10>;

	ld.param.u64 	%rd1, [_Z16dotProductKernelPfS_S_i_param_0];
	ld.param.u64 	%rd2, [_Z16dotProductKernelPfS_S_i_param_1];
	ld.param.u64 	%rd3, [_Z16dotProductKernelPfS_S_i_param_2];
	ld.param.u32 	%r2, [_Z16dotProductKernelPfS_S_i_param_3];
	mov.u32 	%r3, %ctaid.x;
	mov.u32 	%r4, %ntid.x;
	mov.u32 	%r5, %tid.x;
	mad.lo.s32 	%r1, %r3, %r4, %r5;
	setp.ge.s32 	%p1, %r1, %r2;
	mov.f32 	%f7, 0f00000000;
	@%p1 bra 	$L__BB0_2;
	cvta.to.global.u64 	%rd4, %rd1;
	cvta.to.global.u64 	%rd5, %rd2;
	mul.wide.s32 	%rd6, %r1, 4;
	add.s64 	%rd7, %rd4, %rd6;
	ld.global.f32 	%f4, [%rd7];
	add.s64 	%rd8, %rd5, %rd6;
	ld.global.f32 	%f5, [%rd8];
	mul.f32 	%f7, %f4, %f5;
$L__BB0_2:
	cvta.to.global.u64 	%rd9, %rd3;
	atom.global.add.f32 	%f6, [%rd9], %f7;
	ret;

}


// ===== COMPILED SASS (sm_100) =====

	.target	sm_100

	.elftype	@"ET_EXEC"


//--------------------- .note.nv.tkinfo           --------------------------
	.section	.note.nv.tkinfo,"",@"SHT_NOTE"
	.sectionflags	@"SHF_NOTE_NV_TKINFO"
	.tkinfo
        /*0018*/ 	.word	0x00000002
        /*0030*/ 	.string	""
        /*0030*/ 	.string	"ptxas"
        /*0030*/ 	.string	"Cuda compilation tools, release 13.0, V13.0.88"
        /*0030*/ 	.string	"Build cuda_13.0.r13.0/compiler.36424714_0"
        /*0030*/ 	.string	"-arch sm_100 -m 64 "



//--------------------- .note.nv.cuinfo           --------------------------
	.section	.note.nv.cuinfo,"",@"SHT_NOTE"
	.sectionflags	@"SHF_NOTE_NV_CUINFO"
        /*0018*/ 	.short	0x0002
        /*001a*/ 	.short	0x0064
        /*001c*/ 	.short	0x0082
	.zero		2


//--------------------- .nv.info                  --------------------------
	.section	.nv.info,"",@"SHT_CUDA_INFO"
	.align	4


	//----- nvinfo : EIATTR_REGCOUNT
	.align		4
        /*0000*/ 	.byte	0x04, 0x2f
        /*0002*/ 	.short	(.L_1 - .L_0)
	.align		4
.L_0:
        /*0004*/ 	.word	index@(_Z16dotProductKernelPfS_S_i)
        /*0008*/ 	.word	0x0000000e


	//----- nvinfo : EIATTR_FRAME_SIZE
	.align		4
.L_1:
        /*000c*/ 	.byte	0x04, 0x11
        /*000e*/ 	.short	(.L_3 - .L_2)
	.align		4
.L_2:
        /*0010*/ 	.word	index@(_Z16dotProductKernelPfS_S_i)
        /*0014*/ 	.word	0x00000000


	//----- nvinfo : EIATTR_MIN_STACK_SIZE
	.align		4
.L_3:
        /*0018*/ 	.byte	0x04, 0x12
        /*001a*/ 	.short	(.L_5 - .L_4)
	.align		4
.L_4:
        /*001c*/ 	.word	index@(_Z16dotProductKernelPfS_S_i)
        /*0020*/ 	.word	0x00000000
.L_5:


//--------------------- .nv.compat                --------------------------
	.section	.nv.compat,"",@"SHT_CUDA_COMPAT_INFO"
	.align	4
        /*0000*/ 	.byte	0x02, 0x09, 0x00, 0x00, 0x02, 0x02, 0x01, 0x00, 0x02, 0x05, 0x05, 0x00, 0x03, 0x07, 0x01, 0x01
        /*0010*/ 	.byte	0x02, 0x03, 0x00, 0x00, 0x02, 0x06, 0x01, 0x00, 0x04, 0x0b, 0x08, 0x00, 0x09, 0x00, 0x00, 0x00
        /*0020*/ 	.byte	0x00, 0x00, 0x00, 0x00


//--------------------- .nv.info._Z16dotProductKernelPfS_S_i --------------------------
	.section	.nv.info._Z16dotProductKernelPfS_S_i,"",@"SHT_CUDA_INFO"
	.sectionflags	@""
	.align	4


	//----- nvinfo : EIATTR_CUDA_API_VERSION
	.align		4
        /*0000*/ 	.byte	0x04, 0x37
        /*0002*/ 	.short	(.L_7 - .L_6)
.L_6:
        /*0004*/ 	.word	0x00000082


	//----- nvinfo : EIATTR_KPARAM_INFO
	.align		4
.L_7:
        /*0008*/ 	.byte	0x04, 0x17
        /*000a*/ 	.short	(.L_9 - .L_8)
.L_8:
        /*000c*/ 	.word	0x00000000
        /*0010*/ 	.short	0x0003
        /*0012*/ 	.short	0x0018
        /*0014*/ 	.byte	0x00, 0xf0, 0x11, 0x00


	//----- nvinfo : EIATTR_KPARAM_INFO
	.align		4
.L_9:
        /*0018*/ 	.byte	0x04, 0x17
        /*001a*/ 	.short	(.L_11 - .L_10)
.L_10:
        /*001c*/ 	.word	0x00000000
        /*0020*/ 	.short	0x0002
        /*0022*/ 	.short	0x0010
        /*0024*/ 	.byte	0x00, 0xf5, 0x21, 0x00


	//----- nvinfo : EIATTR_KPARAM_INFO
	.align		4
.L_11:
        /*0028*/ 	.byte	0x04, 0x17
        /*002a*/ 	.short	(.L_13 - .L_12)
.L_12:
        /*002c*/ 	.word	0x00000000
        /*0030*/ 	.short	0x0001
        /*0032*/ 	.short	0x0008
        /*0034*/ 	.byte	0x00, 0xf5, 0x21, 0x00


	//----- nvinfo : EIATTR_KPARAM_INFO
	.align		4
.L_13:
        /*0038*/ 	.byte	0x04, 0x17
        /*003a*/ 	.short	(.L_15 - .L_14)
.L_14:
        /*003c*/ 	.word	0x00000000
        /*0040*/ 	.short	0x0000
        /*0042*/ 	.short	0x0000
        /*0044*/ 	.byte	0x00, 0xf5, 0x21, 0x00


	//----- nvinfo : EIATTR_SPARSE_MMA_MASK
	.align		4
.L_15:
        /*0048*/ 	.byte	0x03, 0x50
        /*004a*/ 	.short	0x0000


	//----- nvinfo : EIATTR_MAXREG_COUNT
	.align		4
        /*004c*/ 	.byte	0x03, 0x1b
        /*004e*/ 	.short	0x00ff


	//----- nvinfo : EIATTR_MERCURY_ISA_VERSION
	.align		4
        /*0050*/ 	.byte	0x03, 0x5f
        /*0052*/ 	.short	0x0101


	//----- nvinfo : EIATTR_VRC_CTA_INIT_COUNT
	.align		4
        /*0054*/ 	.byte	0x02, 0x4a
	.zero		1
	.zero		1


	//----- nvinfo : EIATTR_EXIT_INSTR_OFFSETS
	.align		4
        /*0058*/ 	.byte	0x04, 0x1c
        /*005a*/ 	.short	(.L_17 - .L_16)


	//   ....[0]....
.L_16:
        /*005c*/ 	.word	0x00000150


	//----- nvinfo : EIATTR_CRS_STACK_SIZE
	.align		4
.L_17:
        /*0060*/ 	.byte	0x04, 0x1e
        /*0062*/ 	.short	(.L_19 - .L_18)
.L_18:
        /*0064*/ 	.word	0x00000000


	//----- nvinfo : EIATTR_CBANK_PARAM_SIZE
	.align		4
.L_19:
        /*0068*/ 	.byte	0x03, 0x19
        /*006a*/ 	.short	0x001c


	//----- nvinfo : EIATTR_PARAM_CBANK
	.align		4
        /*006c*/ 	.byte	0x04, 0x0a
        /*006e*/ 	.short	(.L_21 - .L_20)
	.align		4
.L_20:
        /*0070*/ 	.word	index@(.nv.constant0._Z16dotProductKernelPfS_S_i)
        /*0074*/ 	.short	0x0380
        /*0076*/ 	.short	0x001c


	//----- nvinfo : EIATTR_SW_WAR
	.align		4
.L_21:
        /*0078*/ 	.byte	0x04, 0x36
        /*007a*/ 	.short	(.L_23 - .L_22)
.L_22:
        /*007c*/ 	.word	0x00000008
.L_23:


//--------------------- .nv.callgraph             --------------------------
	.section	.nv.callgraph,"",@"SHT_CUDA_CALLGRAPH"
	.align	4
	.sectionentsize	8
	.align		4
        /*0000*/ 	.word	0x00000000
	.align		4
        /*0004*/ 	.word	0xffffffff
	.align		4
        /*0008*/ 	.word	0x00000000
	.align		4
        /*000c*/ 	.word	0xfffffffe
	.align		4
        /*0010*/ 	.word	0x00000000
	.align		4
        /*0014*/ 	.word	0xfffffffd
	.align		4
        /*0018*/ 	.word	0x00000000
	.align		4
        /*001c*/ 	.word	0xfffffffc


//--------------------- .text._Z16dotProductKernelPfS_S_i --------------------------
	.section	.text._Z16dotProductKernelPfS_S_i,"ax",@progbits
	.align	128
        .global         _Z16dotProductKernelPfS_S_i
        .type           _Z16dotProductKernelPfS_S_i,@function
        .size           _Z16dotProductKernelPfS_S_i,(.L_x_3 - _Z16dotProductKernelPfS_S_i)
        .other          _Z16dotProductKernelPfS_S_i,@"STO_CUDA_ENTRY STV_DEFAULT"
_Z16dotProductKernelPfS_S_i:
.text._Z16dotProductKernelPfS_S_i:
[----:B------:R-:W-:Y:S01]  /*0000*/  LDC R1, c[0x0][0x37c] ;  /* 0x0000df00ff017b82 */ /* 0x000fe20000000800 */
[----:B------:R-:W0:Y:S07]  /*0010*/  S2R R0, SR_TID.X ;  /* 0x0000000000007919 */ /* 0x000e2e0000002100 */
[----:B------:R-:W0:Y:S01]  /*0020*/  S2UR UR4, SR_CTAID.X ;  /* 0x00000000000479c3 */ /* 0x000e220000002500 */
[----:B------:R-:W1:Y:S01]  /*0030*/  LDCU UR6, c[0x0][0x398] ;  /* 0x00007300ff0677ac */ /* 0x000e620008000800 */
[----:B------:R-:W-:Y:S01]  /*0040*/  BSSY.RECONVERGENT B0, `(.L_x_0) ;  /* 0x000000f000007945 */ /* 0x000fe20003800200 */
[----:B------:R-:W-:-:S05]  /*0050*/  HFMA2 R11, -RZ, RZ, 0, 0 ;  /* 0x00000000ff0b7431 */ /* 0x000fca00000001ff */
[----:B------:R-:W0:Y:S08]  /*0060*/  LDC R9, c[0x0][0x360] ;  /* 0x0000d800ff097b82 */ /* 0x000e300000000800 */
[----:B------:R-:W2:Y:S01]  /*0070*/  LDC.64 R6, c[0x0][0x390] ;  /* 0x0000e400ff067b82 */ /* 0x000ea20000000a00 */
[----:B0-----:R-:W-:Y:S01]  /*0080*/  IMAD R9, R9, UR4, R0 ;  /* 0x0000000409097c24 */ /* 0x001fe2000f8e0200 */
[----:B------:R-:W0:Y:S04]  /*0090*/  LDCU.64 UR4, c[0x0][0x358] ;  /* 0x00006b00ff0477ac */ /* 0x000e280008000a00 */
[----:B-1----:R-:W-:-:S13]  /*00a0*/  ISETP.GE.AND P0, PT, R9, UR6, PT ;  /* 0x0000000609007c0c */ /* 0x002fda000bf06270 */
[----:B--2---:R-:W-:Y:S05]  /*00b0*/  @P0 BRA `(.L_x_1) ;  /* 0x00000000001c0947 */ /* 0x004fea0003800000 */
[----:B------:R-:W1:Y:S08]  /*00c0*/  LDC.64 R2, c[0x0][0x380] ;  /* 0x0000e000ff027b82 */ /* 0x000e700000000a00 */
[----:B------:R-:W2:Y:S01]  /*00d0*/  LDC.64 R4, c[0x0][0x388] ;  /* 0x0000e200ff047b82 */ /* 0x000ea20000000a00 */
[----:B-1----:R-:W-:-:S06]  /*00e0*/  IMAD.WIDE R2, R9, 0x4, R2 ;  /* 0x0000000409027825 */ /* 0x002fcc00078e0202 */
[----:B0-----:R-:W3:Y:S01]  /*00f0*/  LDG.E R2, desc[UR4][R2.64] ;  /* 0x0000000402027981 */ /* 0x001ee2000c1e1900 */
[----:B--2---:R-:W-:-:S06]  /*0100*/  IMAD.WIDE R4, R9, 0x4, R4 ;  /* 0x0000000409047825 */ /* 0x004fcc00078e0204 */
[----:B------:R-:W3:Y:S02]  /*0110*/  LDG.E R5, desc[UR4][R4.64] ;  /* 0x0000000404057981 */ /* 0x000ee4000c1e1900 */
[----:B---3--:R-:W-:-:S07]  /*0120*/  FMUL R11, R2, R5 ;  /* 0x00000005020b7220 */ /* 0x008fce0000400000 */
.L_x_1:
[----:B0-----:R-:W-:Y:S05]  /*0130*/  BSYNC.RECONVERGENT B0 ;  /* 0x0000000000007941 */ /* 0x001fea0003800200 */
.L_x_0:
[----:B------:R-:W-:Y:S01]  /*0140*/  REDG.E.ADD.F32.FTZ.RN.STRONG.GPU desc[UR4][R6.64], R11 ;  /* 0x0000000b060079a6 */ /* 0x000fe2000c12f304 */
[----:B------:R-:W-:Y:S05]  /*0150*/  EXIT ;  /* 0x000000000000794d */ /* 0x000fea0003800000 */
.L_x_2:
[----:B------:R-:W-:-:S00]  /*0160*/  BRA `(.L_x_2) ;  /* 0xfffffffc00fc7947 */ /* 0x000fc0000383ffff */
[----:B------:R-:W-:-:S00]  /*0170*/  NOP ;  /* 0x0000000000007918 */ /* 0x000fc00000000000 */
        /* <DEDUP_REMOVED lines=8> */
.L_x_3:


//--------------------- .nv.shared.reserved.0     --------------------------
	.section	.nv.shared.reserved.0,"aw",@nobits
	.weak		__nv_reservedSMEM_offset_0_alias
	.size		__nv_reservedSMEM_offset_0_alias, 0, 64
	.other		__nv_reservedSMEM_offset_0_alias,@"STO_CUDA_RESERVED_SHARED STV_DEFAULT"
__nv_reservedSMEM_offset_0_alias:
	.zero		0
	.zero		64


//--------------------- .nv.constant0._Z16dotProductKernelPfS_S_i --------------------------
	.section	.nv.constant0._Z16dotProductKernelPfS_S_i,"a",@progbits
	.sectionflags	@""
	.align	4
.nv.constant0._Z16dotProductKernelPfS_S_i:
	.zero		924


//--------------------- SYMBOLS --------------------------

	.type		.nv.reservedSmem.offset0,@object
	.size		.nv.reservedSmem.offset0,0x4
